//
// Generated by NVIDIA NVVM Compiler
//
// Compiler Build ID: CL-36424714
// Cuda compilation tools, release 13.0, V13.0.88
// Based on NVVM 20.0.0
//

.version 9.0
.target sm_100
.address_size 64

	// .globl	_Z11vecadd_cudaPiS_S_i

.visible .entry _Z11vecadd_cudaPiS_S_i(
	.param .u64 .ptr .align 1 _Z11vecadd_cudaPiS_S_i_param_0,
	.param .u64 .ptr .align 1 _Z11vecadd_cudaPiS_S_i_param_1,
	.param .u64 .ptr .align 1 _Z11vecadd_cudaPiS_S_i_param_2,
	.param .u32 _Z11vecadd_cudaPiS_S_i_param_3
)
{
	.reg .pred 	%p<2>;
	.reg .b32 	%r<9>;
	.reg .b64 	%rd<11>;

	ld.param.u64 	%rd1, [_Z11vecadd_cudaPiS_S_i_param_0];
	ld.param.u64 	%rd2, [_Z11vecadd_cudaPiS_S_i_param_1];
	ld.param.u64 	%rd3, [_Z11vecadd_cudaPiS_S_i_param_2];
	ld.param.u32 	%r2, [_Z11vecadd_cudaPiS_S_i_param_3];
	mov.u32 	%r3, %tid.x;
	mov.u32 	%r4, %ctaid.x;
	mov.u32 	%r5, %ntid.x;
	mad.lo.s32 	%r1, %r4, %r5, %r3;
	setp.ge.s32 	%p1, %r1, %r2;
	@%p1 bra 	$L__BB0_2;
	cvta.to.global.u64 	%rd4, %rd1;
	cvta.to.global.u64 	%rd5, %rd2;
	cvta.to.global.u64 	%rd6, %rd3;
	mul.wide.s32 	%rd7, %r1, 4;
	add.s64 	%rd8, %rd4, %rd7;
	ld.global.u32 	%r6, [%rd8];
	add.s64 	%rd9, %rd5, %rd7;
	ld.global.u32 	%r7, [%rd9];
	add.s32 	%r8, %r7, %r6;
	add.s64 	%rd10, %rd6, %rd7;
	st.global.u32 	[%rd10], %r8;
$L__BB0_2:
	ret;

}


// ===== COMPILED SASS (sm_100) =====

	.target	sm_100

	.elftype	@"ET_EXEC"


//--------------------- .note.nv.tkinfo           --------------------------
	.section	.note.nv.tkinfo,"",@"SHT_NOTE"
	.sectionflags	@"SHF_NOTE_NV_TKINFO"
	.tkinfo
        /*0018*/ 	.word	0x00000002
        /*0030*/ 	.string	""
        /*0030*/ 	.string	"ptxas"
        /*0030*/ 	.string	"Cuda compilation tools, release 13.0, V13.0.88"
        /*0030*/ 	.string	"Build cuda_13.0.r13.0/compiler.36424714_0"
        /*0030*/ 	.string	"-arch sm_100 -m 64 "



//--------------------- .note.nv.cuinfo           --------------------------
	.section	.note.nv.cuinfo,"",@"SHT_NOTE"
	.sectionflags	@"SHF_NOTE_NV_CUINFO"
        /*0018*/ 	.short	0x0002
        /*001a*/ 	.short	0x0064
        /*001c*/ 	.short	0x0082
	.zero		2


//--------------------- .nv.info                  --------------------------
	.section	.nv.info,"",@"SHT_CUDA_INFO"
	.align	4


	//----- nvinfo : EIATTR_REGCOUNT
	.align		4
        /*0000*/ 	.byte	0x04, 0x2f
        /*0002*/ 	.short	(.L_1 - .L_0)
	.align		4
.L_0:
        /*0004*/ 	.word	index@(_Z11vecadd_cudaPiS_S_i)
        /*0008*/ 	.word	0x0000000c


	//----- nvinfo : EIATTR_FRAME_SIZE
	.align		4
.L_1:
        /*000c*/ 	.byte	0x04, 0x11
        /*000e*/ 	.short	(.L_3 - .L_2)
	.align		4
.L_2:
        /*0010*/ 	.word	index@(_Z11vecadd_cudaPiS_S_i)
        /*0014*/ 	.word	0x00000000


	//----- nvinfo : EIATTR_MIN_STACK_SIZE
	.align		4
.L_3:
        /*0018*/ 	.byte	0x04, 0x12
        /*001a*/ 	.short	(.L_5 - .L_4)
	.align		4
.L_4:
        /*001c*/ 	.word	index@(_Z11vecadd_cudaPiS_S_i)
        /*0020*/ 	.word	0x00000000
.L_5:


//--------------------- .nv.compat                --------------------------
	.section	.nv.compat,"",@"SHT_CUDA_COMPAT_INFO"
	.align	4
        /*0000*/ 	.byte	0x02, 0x09, 0x00, 0x00, 0x02, 0x02, 0x01, 0x00, 0x02, 0x05, 0x05, 0x00, 0x03, 0x07, 0x01, 0x01
        /*0010*/ 	.byte	0x02, 0x03, 0x00, 0x00, 0x02, 0x06, 0x01, 0x00, 0x04, 0x0b, 0x08, 0x00, 0x09, 0x00, 0x00, 0x00
        /*0020*/ 	.byte	0x00, 0x00, 0x00, 0x00


//--------------------- .nv.info._Z11vecadd_cudaPiS_S_i --------------------------
	.section	.nv.info._Z11vecadd_cudaPiS_S_i,"",@"SHT_CUDA_INFO"
	.sectionflags	@""
	.align	4


	//----- nvinfo : EIATTR_CUDA_API_VERSION
	.align		4
        /*0000*/ 	.byte	0x04, 0x37
        /*0002*/ 	.short	(.L_7 - .L_6)
.L_6:
        /*0004*/ 	.word	0x00000082


	//----- nvinfo : EIATTR_KPARAM_INFO
	.align		4
.L_7:
        /*0008*/ 	.byte	0x04, 0x17
        /*000a*/ 	.short	(.L_9 - .L_8)
.L_8:
        /*000c*/ 	.word	0x00000000
        /*0010*/ 	.short	0x0003
        /*0012*/ 	.short	0x0018
        /*0014*/ 	.byte	0x00, 0xf0, 0x11, 0x00


	//----- nvinfo : EIATTR_KPARAM_INFO
	.align		4
.L_9:
        /*0018*/ 	.byte	0x04, 0x17
        /*001a*/ 	.short	(.L_11 - .L_10)
.L_10:
        /*001c*/ 	.word	0x00000000
        /*0020*/ 	.short	0x0002
        /*0022*/ 	.short	0x0010
        /*0024*/ 	.byte	0x00, 0xf5, 0x21, 0x00


	//----- nvinfo : EIATTR_KPARAM_INFO
	.align		4
.L_11:
        /*0028*/ 	.byte	0x04, 0x17
        /*002a*/ 	.short	(.L_13 - .L_12)
.L_12:
        /*002c*/ 	.word	0x00000000
        /*0030*/ 	.short	0x0001
        /*0032*/ 	.short	0x0008
        /*0034*/ 	.byte	0x00, 0xf5, 0x21, 0x00


	//----- nvinfo : EIATTR_KPARAM_INFO
	.align		4
.L_13:
        /*0038*/ 	.byte	0x04, 0x17
        /*003a*/ 	.short	(.L_15 - .L_14)
.L_14:
        /*003c*/ 	.word	0x00000000
        /*0040*/ 	.short	0x0000
        /*0042*/ 	.short	0x0000
        /*0044*/ 	.byte	0x00, 0xf5, 0x21, 0x00


	//----- nvinfo : EIATTR_SPARSE_MMA_MASK
	.align		4
.L_15:
        /*0048*/ 	.byte	0x03, 0x50
        /*004a*/ 	.short	0x0000


	//----- nvinfo : EIATTR_MAXREG_COUNT
	.align		4
        /*004c*/ 	.byte	0x03, 0x1b
        /*004e*/ 	.short	0x00ff


	//----- nvinfo : EIATTR_MERCURY_ISA_VERSION
	.align		4
        /*0050*/ 	.byte	0x03, 0x5f
        /*0052*/ 	.short	0x0101


	//----- nvinfo : EIATTR_VRC_CTA_INIT_COUNT
	.align		4
        /*0054*/ 	.byte	0x02, 0x4a
	.zero		1
	.zero		1


	//----- nvinfo : EIATTR_EXIT_INSTR_OFFSETS
	.align		4
        /*0058*/ 	.byte	0x04, 0x1c
        /*005a*/ 	.short	(.L_17 - .L_16)


	//   ....[0]....
.L_16:
        /*005c*/ 	.word	0x00000070


	//   ....[1]....
        /*0060*/ 	.word	0x00000130


	//----- nvinfo : EIATTR_CBANK_PARAM_SIZE
	.align		4
.L_17:
        /*0064*/ 	.byte	0x03, 0x19
        /*0066*/ 	.short	0x001c


	//----- nvinfo : EIATTR_PARAM_CBANK
	.align		4
        /*0068*/ 	.byte	0x04, 0x0a
        /*006a*/ 	.short	(.L_19 - .L_18)
	.align		4
.L_18:
        /*006c*/ 	.word	index@(.nv.constant0._Z11vecadd_cudaPiS_S_i)
        /*0070*/ 	.short	0x0380
        /*0072*/ 	.short	0x001c


	//----- nvinfo : EIATTR_SW_WAR
	.align		4
.L_19:
        /*0074*/ 	.byte	0x04, 0x36
        /*0076*/ 	.short	(.L_21 - .L_20)
.L_20:
        /*0078*/ 	.word	0x00000008
.L_21:


//--------------------- .nv.callgraph             --------------------------
	.section	.nv.callgraph,"",@"SHT_CUDA_CALLGRAPH"
	.align	4
	.sectionentsize	8
	.align		4
        /*0000*/ 	.word	0x00000000
	.align		4
        /*0004*/ 	.word	0xffffffff
	.align		4
        /*0008*/ 	.word	0x00000000
	.align		4
        /*000c*/ 	.word	0xfffffffe
	.align		4
        /*0010*/ 	.word	0x00000000
	.align		4
        /*0014*/ 	.word	0xfffffffd
	.align		4
        /*0018*/ 	.word	0x00000000
	.align		4
        /*001c*/ 	.word	0xfffffffc


//--------------------- .text._Z11vecadd_cudaPiS_S_i --------------------------
	.section	.text._Z11vecadd_cudaPiS_S_i,"ax",@progbits
	.align	128
        .global         _Z11vecadd_cudaPiS_S_i
        .type           _Z11vecadd_cudaPiS_S_i,@function
        .size           _Z11vecadd_cudaPiS_S_i,(.L_x_1 - _Z11vecadd_cudaPiS_S_i)
        .other          _Z11vecadd_cudaPiS_S_i,@"STO_CUDA_ENTRY STV_DEFAULT"
_Z11vecadd_cudaPiS_S_i:
.text._Z11vecadd_cudaPiS_S_i:
[----:B------:R-:W-:Y:S01]  /*0000*/  LDC R1, c[0x0][0x37c] ;  /* 0x0000df00ff017b82 */ /* 0x000fe20000000800 */
[----:B------:R-:W0:Y:S07]  /*0010*/  S2R R9, SR_TID.X ;  /* 0x0000000000097919 */ /* 0x000e2e0000002100 */
[----:B------:R-:W0:Y:S01]  /*0020*/  S2UR UR4, SR_CTAID.X ;  /* 0x00000000000479c3 */ /* 0x000e220000002500 */
[----:B------:R-:W1:Y:S07]  /*0030*/  LDCU UR5, c[0x0][0x398] ;  /* 0x00007300ff0577ac */ /* 0x000e6e0008000800 */
[----:B------:R-:W0:Y:S02]  /*0040*/  LDC R0, c[0x0][0x360] ;  /* 0x0000d800ff007b82 */ /* 0x000e240000000800 */
[----:B0-----:R-:W-:-:S05]  /*0050*/  IMAD R9, R0, UR4, R9 ;  /* 0x0000000400097c24 */ /* 0x001fca000f8e0209 */
[----:B-1----:R-:W-:-:S13]  /*0060*/  ISETP.GE.AND P0, PT, R9, UR5, PT ;  /* 0x0000000509007c0c */ /* 0x002fda000bf06270 */
[----:B------:R-:W-:Y:S05]  /*0070*/  @P0 EXIT ;  /* 0x000000000000094d */ /* 0x000fea0003800000 */
[----:B------:R-:W0:Y:S01]  /*0080*/  LDC.64 R2, c[0x0][0x380] ;  /* 0x0000e000ff027b82 */ /* 0x000e220000000a00 */
[----:B------:R-:W1:Y:S07]  /*0090*/  LDCU.64 UR4, c[0x0][0x358] ;  /* 0x00006b00ff0477ac */ /* 0x000e6e0008000a00 */
[----:B------:R-:W2:Y:S08]  /*00a0*/  LDC.64 R4, c[0x0][0x388] ;  /* 0x0000e200ff047b82 */ /* 0x000eb00000000a00 */
[----:B------:R-:W3:Y:S01]  /*00b0*/  LDC.64 R6, c[0x0][0x390] ;  /* 0x0000e400ff067b82 */ /* 0x000ee20000000a00 */
[----:B0-----:R-:W-:-:S06]  /*00c0*/  IMAD.WIDE R2, R9, 0x4, R2 ;  /* 0x0000000409027825 */ /* 0x001fcc00078e0202 */
[----:B-1----:R-:W4:Y:S01]  /*00d0*/  LDG.E R2, desc[UR4][R2.64] ;  /* 0x0000000402027981 */ /* 0x002f22000c1e1900 */
[----:B--2---:R-:W-:-:S06]  /*00e0*/  IMAD.WIDE R4, R9, 0x4, R4 ;  /* 0x0000000409047825 */ /* 0x004fcc00078e0204 */
[----:B------:R-:W4:Y:S01]  /*00f0*/  LDG.E R5, desc[UR4][R4.64] ;  /* 0x0000000404057981 */ /* 0x000f22000c1e1900 */
[----:B---3--:R-:W-:Y:S01]  /*0100*/  IMAD.WIDE R6, R9, 0x4, R6 ;  /* 0x0000000409067825 */ /* 0x008fe200078e0206 */
[----:B----4-:R-:W-:-:S05]  /*0110*/  IADD3 R9, PT, PT, R2, R5, RZ ;  /* 0x0000000502097210 */ /* 0x010fca0007ffe0ff */
[----:B------:R-:W-:Y:S01]  /*0120*/  STG.E desc[UR4][R6.64], R9 ;  /* 0x0000000906007986 */ /* 0x000fe2000c101904 */
[----:B------:R-:W-:Y:S05]  /*0130*/  EXIT ;  /* 0x000000000000794d */ /* 0x000fea0003800000 */
.L_x_0:
[----:B------:R-:W-:-:S00]  /*0140*/  BRA `(.L_x_0) ;  /* 0xfffffffc00fc7947 */ /* 0x000fc0000383ffff */
[----:B------:R-:W-:-:S00]  /*0150*/  NOP ;  /* 0x0000000000007918 */ /* 0x000fc00000000000 */
        /* <DEDUP_REMOVED lines=10> */
.L_x_1:


//--------------------- .nv.shared.reserved.0     --------------------------
	.section	.nv.shared.reserved.0,"aw",@nobits
	.weak		__nv_reservedSMEM_offset_0_alias
	.size		__nv_reservedSMEM_offset_0_alias, 0, 64
	.other		__nv_reservedSMEM_offset_0_alias,@"STO_CUDA_RESERVED_SHARED STV_DEFAULT"
__nv_reservedSMEM_offset_0_alias:
	.zero		0
	.zero		64


//--------------------- .nv.constant0._Z11vecadd_cudaPiS_S_i --------------------------
	.section	.nv.constant0._Z11vecadd_cudaPiS_S_i,"a",@progbits
	.sectionflags	@""
	.align	4
.nv.constant0._Z11vecadd_cudaPiS_S_i:
	.zero		924


//--------------------- SYMBOLS --------------------------

	.type		.nv.reservedSmem.offset0,@object
	.size		.nv.reservedSmem.offset0,0x4
